//
// Generated by NVIDIA NVVM Compiler
//
// Compiler Build ID: CL-36424714
// Cuda compilation tools, release 13.0, V13.0.88
// Based on NVVM 20.0.0
//

.version 9.0
.target sm_100
.address_size 64

	// .globl	_Z1KPi
.extern .func  (.param .b32 func_retval0) vprintf
(
	.param .b64 vprintf_param_0,
	.param .b64 vprintf_param_1
)
;
.global .align 1 .b8 $str[7] = {120, 58, 32, 37, 100, 10};

.visible .entry _Z1KPi(
	.param .u64 .ptr .align 1 _Z1KPi_param_0
)
{
	.local .align 8 .b8 	__local_depot0[8];
	.reg .b64 	%SP;
	.reg .b64 	%SPL;
	.reg .b32 	%r<4>;
	.reg .b64 	%rd<7>;

	mov.u64 	%SPL, __local_depot0;
	cvta.local.u64 	%SP, %SPL;
	ld.param.u64 	%rd1, [_Z1KPi_param_0];
	cvta.to.global.u64 	%rd2, %rd1;
	add.u64 	%rd3, %SP, 0;
	add.u64 	%rd4, %SPL, 0;
	mov.b32 	%r1, 0;
	st.global.u32 	[%rd2], %r1;
	st.local.u32 	[%rd4], %r1;
	mov.u64 	%rd5, $str;
	cvta.global.u64 	%rd6, %rd5;
	{ // callseq 0, 0
	.param .b64 param0;
	st.param.b64 	[param0], %rd6;
	.param .b64 param1;
	st.param.b64 	[param1], %rd3;
	.param .b32 retval0;
	call.uni (retval0), 
	vprintf, 
	(
	param0, 
	param1
	);
	ld.param.b32 	%r2, [retval0];
	} // callseq 0
	ret;

}


// ===== COMPILED SASS (sm_100) =====

	.target	sm_100

	.elftype	@"ET_EXEC"


//--------------------- .note.nv.tkinfo           --------------------------
	.section	.note.nv.tkinfo,"",@"SHT_NOTE"
	.sectionflags	@"SHF_NOTE_NV_TKINFO"
	.tkinfo
        /*0018*/ 	.word	0x00000002
        /*0030*/ 	.string	""
        /*0030*/ 	.string	"ptxas"
        /*0030*/ 	.string	"Cuda compilation tools, release 13.0, V13.0.88"
        /*0030*/ 	.string	"Build cuda_13.0.r13.0/compiler.36424714_0"
        /*0030*/ 	.string	"-arch sm_100 -m 64 "



//--------------------- .note.nv.cuinfo           --------------------------
	.section	.note.nv.cuinfo,"",@"SHT_NOTE"
	.sectionflags	@"SHF_NOTE_NV_CUINFO"
        /*0018*/ 	.short	0x0002
        /*001a*/ 	.short	0x0064
        /*001c*/ 	.short	0x0082
	.zero		2


//--------------------- .nv.info                  --------------------------
	.section	.nv.info,"",@"SHT_CUDA_INFO"
	.align	4


	//----- nvinfo : EIATTR_REGCOUNT
	.align		4
        /*0000*/ 	.byte	0x04, 0x2f
        /*0002*/ 	.short	(.L_2 - .L_1)
	.align		4
.L_1:
        /*0004*/ 	.word	index@(_Z1KPi)
        /*0008*/ 	.word	0x00000018


	//----- nvinfo : EIATTR_FRAME_SIZE
	.align		4
.L_2:
        /*000c*/ 	.byte	0x04, 0x11
        /*000e*/ 	.short	(.L_4 - .L_3)
	.align		4
.L_3:
        /*0010*/ 	.word	index@(_Z1KPi)
        /*0014*/ 	.word	0x00000008


	//----- nvinfo : EIATTR_MIN_STACK_SIZE
	.align		4
.L_4:
        /*0018*/ 	.byte	0x04, 0x12
        /*001a*/ 	.short	(.L_6 - .L_5)
	.align		4
.L_5:
        /*001c*/ 	.word	index@(_Z1KPi)
        /*0020*/ 	.word	0x00000008
.L_6:


//--------------------- .nv.compat                --------------------------
	.section	.nv.compat,"",@"SHT_CUDA_COMPAT_INFO"
	.align	4
        /*0000*/ 	.byte	0x02, 0x09, 0x00, 0x00, 0x02, 0x02, 0x01, 0x00, 0x02, 0x05, 0x05, 0x00, 0x03, 0x07, 0x01, 0x01
        /*0010*/ 	.byte	0x02, 0x03, 0x00, 0x00, 0x02, 0x06, 0x01, 0x00, 0x04, 0x0b, 0x08, 0x00, 0x09, 0x00, 0x00, 0x00
        /*0020*/ 	.byte	0x00, 0x00, 0x00, 0x00


//--------------------- .nv.info._Z1KPi           --------------------------
	.section	.nv.info._Z1KPi,"",@"SHT_CUDA_INFO"
	.sectionflags	@""
	.align	4


	//----- nvinfo : EIATTR_CUDA_API_VERSION
	.align		4
        /*0000*/ 	.byte	0x04, 0x37
        /*0002*/ 	.short	(.L_8 - .L_7)
.L_7:
        /*0004*/ 	.word	0x00000082


	//----- nvinfo : EIATTR_KPARAM_INFO
	.align		4
.L_8:
        /*0008*/ 	.byte	0x04, 0x17
        /*000a*/ 	.short	(.L_10 - .L_9)
.L_9:
        /*000c*/ 	.word	0x00000000
        /*0010*/ 	.short	0x0000
        /*0012*/ 	.short	0x0000
        /*0014*/ 	.byte	0x00, 0xf5, 0x21, 0x00


	//----- nvinfo : EIATTR_SPARSE_MMA_MASK
	.align		4
.L_10:
        /*0018*/ 	.byte	0x03, 0x50
        /*001a*/ 	.short	0x0000


	//----- nvinfo : EIATTR_MAXREG_COUNT
	.align		4
        /*001c*/ 	.byte	0x03, 0x1b
        /*001e*/ 	.short	0x00ff


	//----- nvinfo : EIATTR_EXTERNS
	.align		4
        /*0020*/ 	.byte	0x04, 0x0f
        /*0022*/ 	.short	(.L_12 - .L_11)


	//   ....[0]....
	.align		4
.L_11:
        /*0024*/ 	.word	index@(vprintf)


	//----- nvinfo : EIATTR_MERCURY_ISA_VERSION
	.align		4
.L_12:
        /*0028*/ 	.byte	0x03, 0x5f
        /*002a*/ 	.short	0x0101


	//----- nvinfo : EIATTR_VRC_CTA_INIT_COUNT
	.align		4
        /*002c*/ 	.byte	0x02, 0x4a
	.zero		1
	.zero		1


	//----- nvinfo : EIATTR_SYSCALL_OFFSETS
	.align		4
        /*0030*/ 	.byte	0x04, 0x46
        /*0032*/ 	.short	(.L_14 - .L_13)


	//   ....[0]....
.L_13:
        /*0034*/ 	.word	0x00000100


	//----- nvinfo : EIATTR_EXIT_INSTR_OFFSETS
	.align		4
.L_14:
        /*0038*/ 	.byte	0x04, 0x1c
        /*003a*/ 	.short	(.L_16 - .L_15)


	//   ....[0]....
.L_15:
        /*003c*/ 	.word	0x00000110


	//----- nvinfo : EIATTR_CBANK_PARAM_SIZE
	.align		4
.L_16:
        /*0040*/ 	.byte	0x03, 0x19
        /*0042*/ 	.short	0x0008


	//----- nvinfo : EIATTR_PARAM_CBANK
	.align		4
        /*0044*/ 	.byte	0x04, 0x0a
        /*0046*/ 	.short	(.L_18 - .L_17)
	.align		4
.L_17:
        /*0048*/ 	.word	index@(.nv.constant0._Z1KPi)
        /*004c*/ 	.short	0x0380
        /*004e*/ 	.short	0x0008


	//----- nvinfo : EIATTR_SW_WAR
	.align		4
.L_18:
        /*0050*/ 	.byte	0x04, 0x36
        /*0052*/ 	.short	(.L_20 - .L_19)
.L_19:
        /*0054*/ 	.word	0x00000008
.L_20:


//--------------------- .nv.callgraph             --------------------------
	.section	.nv.callgraph,"",@"SHT_CUDA_CALLGRAPH"
	.align	4
	.sectionentsize	8
	.align		4
        /*0000*/ 	.word	0x00000000
	.align		4
        /*0004*/ 	.word	0xffffffff
	.align		4
        /*0008*/ 	.word	index@(_Z1KPi)
	.align		4
        /*000c*/ 	.word	index@(vprintf)
	.align		4
        /*0010*/ 	.word	0x00000000
	.align		4
        /*0014*/ 	.word	0xfffffffe
	.align		4
        /*0018*/ 	.word	0x00000000
	.align		4
        /*001c*/ 	.word	0xfffffffd
	.align		4
        /*0020*/ 	.word	0x00000000
	.align		4
        /*0024*/ 	.word	0xfffffffc


//--------------------- .nv.constant4             --------------------------
	.section	.nv.constant4,"a",@progbits
	.align	8
	.align		8
.nv.constant4:
        /*0000*/ 	.dword	vprintf
	.align		8
        /*0008*/ 	.dword	$str


//--------------------- .text._Z1KPi              --------------------------
	.section	.text._Z1KPi,"ax",@progbits
	.align	128
        .global         _Z1KPi
        .type           _Z1KPi,@function
        .size           _Z1KPi,(.L_x_2 - _Z1KPi)
        .other          _Z1KPi,@"STO_CUDA_ENTRY STV_DEFAULT"
_Z1KPi:
.text._Z1KPi:
[----:B------:R-:W0:Y:S08]  /*0000*/  LDC R1, c[0x0][0x37c] ;  /* 0x0000df00ff017b82 */ /* 0x000e300000000800 */
[----:B------:R-:W1:Y:S01]  /*0010*/  LDC.64 R2, c[0x0][0x380] ;  /* 0x0000e000ff027b82 */ /* 0x000e620000000a00 */
[----:B------:R-:W1:Y:S01]  /*0020*/  LDCU.64 UR4, c[0x0][0x358] ;  /* 0x00006b00ff0477ac */ /* 0x000e620008000a00 */
[----:B0-----:R-:W-:Y:S01]  /*0030*/  VIADD R1, R1, 0xfffffff8 ;  /* 0xfffffff801017836 */ /* 0x001fe20000000000 */
[----:B------:R-:W-:Y:S01]  /*0040*/  MOV R0, 0x0 ;  /* 0x0000000000007802 */ /* 0x000fe20000000f00 */
[----:B------:R-:W0:Y:S03]  /*0050*/  LDCU UR6, c[0x0][0x2f8] ;  /* 0x00005f00ff0677ac */ /* 0x000e260008000800 */
[----:B------:R2:W-:Y:S01]  /*0060*/  STL [R1], RZ ;  /* 0x000000ff01007387 */ /* 0x0005e20000100800 */
[----:B------:R2:W3:Y:S01]  /*0070*/  LDC.64 R8, c[0x4][R0] ;  /* 0x0100000000087b82 */ /* 0x0004e20000000a00 */
[----:B------:R-:W4:Y:S01]  /*0080*/  LDCU.64 UR8, c[0x4][0x8] ;  /* 0x01000100ff0877ac */ /* 0x000f220008000a00 */
[----:B0-----:R-:W-:Y:S01]  /*0090*/  IADD3 R6, P0, PT, R1, UR6, RZ ;  /* 0x0000000601067c10 */ /* 0x001fe2000ff1e0ff */
[----:B-1----:R2:W-:Y:S01]  /*00a0*/  STG.E desc[UR4][R2.64], RZ ;  /* 0x000000ff02007986 */ /* 0x0025e2000c101904 */
[----:B------:R-:W0:Y:S01]  /*00b0*/  LDCU UR4, c[0x0][0x2fc] ;  /* 0x00005f80ff0477ac */ /* 0x000e220008000800 */
[----:B----4-:R-:W-:Y:S01]  /*00c0*/  IMAD.U32 R4, RZ, RZ, UR8 ;  /* 0x00000008ff047e24 */ /* 0x010fe2000f8e00ff */
[----:B------:R-:W-:Y:S01]  /*00d0*/  MOV R5, UR9 ;  /* 0x0000000900057c02 */ /* 0x000fe20008000f00 */
[----:B0-2---:R-:W-:-:S08]  /*00e0*/  IMAD.X R7, RZ, RZ, UR4, P0 ;  /* 0x00000004ff077e24 */ /* 0x005fd000080e06ff */
[----:B------:R-:W-:-:S07]  /*00f0*/  LEPC R20, `(.L_x_0) ;  /* 0x000000001014794e */ /* 0x000fce0000000000 */
[----:B---3--:R-:W-:Y:S05]  /*0100*/  CALL.ABS.NOINC R8 ;  /* 0x0000000008007343 */ /* 0x008fea0003c00000 */
.L_x_0:
[----:B------:R-:W-:Y:S05]  /*0110*/  EXIT ;  /* 0x000000000000794d */ /* 0x000fea0003800000 */
.L_x_1:
[----:B------:R-:W-:-:S00]  /*0120*/  BRA `(.L_x_1) ;  /* 0xfffffffc00fc7947 */ /* 0x000fc0000383ffff */
[----:B------:R-:W-:-:S00]  /*0130*/  NOP ;  /* 0x0000000000007918 */ /* 0x000fc00000000000 */
        /* <DEDUP_REMOVED lines=12> */
.L_x_2:


//--------------------- .nv.global.init           --------------------------
	.section	.nv.global.init,"aw",@progbits
.nv.global.init:
	.type		$str,@object
	.size		$str,(.L_0 - $str)
$str:
        /*0000*/ 	.byte	0x78, 0x3a, 0x20, 0x25, 0x64, 0x0a, 0x00
.L_0:


//--------------------- .nv.shared.reserved.0     --------------------------
	.section	.nv.shared.reserved.0,"aw",@nobits
	.weak		__nv_reservedSMEM_offset_0_alias
	.size		__nv_reservedSMEM_offset_0_alias, 0, 64
	.other		__nv_reservedSMEM_offset_0_alias,@"STO_CUDA_RESERVED_SHARED STV_DEFAULT"
__nv_reservedSMEM_offset_0_alias:
	.zero		0
	.zero		64


//--------------------- .nv.constant0._Z1KPi      --------------------------
	.section	.nv.constant0._Z1KPi,"a",@progbits
	.sectionflags	@""
	.align	4
.nv.constant0._Z1KPi:
	.zero		904


//--------------------- SYMBOLS --------------------------

	.type		.nv.reservedSmem.offset0,@object
	.size		.nv.reservedSmem.offset0,0x4
	.type		vprintf,@function
